//
// Generated by NVIDIA NVVM Compiler
//
// Compiler Build ID: CL-36424714
// Cuda compilation tools, release 13.0, V13.0.88
// Based on NVVM 20.0.0
//

.version 9.0
.target sm_100
.address_size 64

	// .globl	_Z21LaplacianFilterKernelPhii

.visible .entry _Z21LaplacianFilterKernelPhii(
	.param .u64 .ptr .align 1 _Z21LaplacianFilterKernelPhii_param_0,
	.param .u32 _Z21LaplacianFilterKernelPhii_param_1,
	.param .u32 _Z21LaplacianFilterKernelPhii_param_2
)
{
	.reg .pred 	%p<8>;
	.reg .b16 	%rs<2>;
	.reg .b32 	%r<30>;
	.reg .b64 	%rd<9>;

	ld.param.u64 	%rd1, [_Z21LaplacianFilterKernelPhii_param_0];
	ld.param.u32 	%r3, [_Z21LaplacianFilterKernelPhii_param_1];
	ld.param.u32 	%r4, [_Z21LaplacianFilterKernelPhii_param_2];
	mov.u32 	%r6, %ctaid.x;
	mov.u32 	%r7, %ntid.x;
	mov.u32 	%r8, %tid.x;
	mad.lo.s32 	%r9, %r6, %r7, %r8;
	mov.u32 	%r11, %ctaid.y;
	mov.u32 	%r12, %ntid.y;
	mov.u32 	%r13, %tid.y;
	mad.lo.s32 	%r14, %r11, %r12, %r13;
	mad.lo.s32 	%r1, %r3, %r14, %r9;
	setp.lt.s32 	%p1, %r9, 1;
	add.s32 	%r16, %r3, -1;
	setp.ge.s32 	%p2, %r9, %r16;
	or.pred  	%p3, %p1, %p2;
	setp.eq.s32 	%p4, %r14, 0;
	or.pred  	%p5, %p4, %p3;
	add.s32 	%r17, %r4, -1;
	setp.ge.s32 	%p6, %r14, %r17;
	or.pred  	%p7, %p5, %p6;
	@%p7 bra 	$L__BB0_2;
	cvta.to.global.u64 	%rd2, %rd1;
	cvt.s64.s32 	%rd3, %r1;
	add.s64 	%rd4, %rd2, %rd3;
	ld.global.u8 	%rs1, [%rd4];
	mul.wide.u16 	%r18, %rs1, 4;
	ld.global.u8 	%r19, [%rd4+-1];
	ld.global.u8 	%r20, [%rd4+1];
	sub.s32 	%r21, %r1, %r3;
	cvt.s64.s32 	%rd5, %r21;
	add.s64 	%rd6, %rd2, %rd5;
	ld.global.u8 	%r22, [%rd6];
	cvt.s64.s32 	%rd7, %r3;
	add.s64 	%rd8, %rd4, %rd7;
	ld.global.u8 	%r23, [%rd8];
	add.s32 	%r24, %r19, %r20;
	add.s32 	%r25, %r24, %r22;
	add.s32 	%r26, %r25, %r23;
	sub.s32 	%r27, %r18, %r26;
	max.s32 	%r28, %r27, 0;
	min.s32 	%r29, %r28, 255;
	st.global.u8 	[%rd4], %r29;
$L__BB0_2:
	ret;

}


// ===== COMPILED SASS (sm_100) =====

	.target	sm_100

	.elftype	@"ET_EXEC"


//--------------------- .note.nv.tkinfo           --------------------------
	.section	.note.nv.tkinfo,"",@"SHT_NOTE"
	.sectionflags	@"SHF_NOTE_NV_TKINFO"
	.tkinfo
        /*0018*/ 	.word	0x00000002
        /*0030*/ 	.string	""
        /*0030*/ 	.string	"ptxas"
        /*0030*/ 	.string	"Cuda compilation tools, release 13.0, V13.0.88"
        /*0030*/ 	.string	"Build cuda_13.0.r13.0/compiler.36424714_0"
        /*0030*/ 	.string	"-arch sm_100 -m 64 "



//--------------------- .note.nv.cuinfo           --------------------------
	.section	.note.nv.cuinfo,"",@"SHT_NOTE"
	.sectionflags	@"SHF_NOTE_NV_CUINFO"
        /*0018*/ 	.short	0x0002
        /*001a*/ 	.short	0x0064
        /*001c*/ 	.short	0x0082
	.zero		2


//--------------------- .nv.info                  --------------------------
	.section	.nv.info,"",@"SHT_CUDA_INFO"
	.align	4


	//----- nvinfo : EIATTR_REGCOUNT
	.align		4
        /*0000*/ 	.byte	0x04, 0x2f
        /*0002*/ 	.short	(.L_1 - .L_0)
	.align		4
.L_0:
        /*0004*/ 	.word	index@(_Z21LaplacianFilterKernelPhii)
        /*0008*/ 	.word	0x0000000c


	//----- nvinfo : EIATTR_FRAME_SIZE
	.align		4
.L_1:
        /*000c*/ 	.byte	0x04, 0x11
        /*000e*/ 	.short	(.L_3 - .L_2)
	.align		4
.L_2:
        /*0010*/ 	.word	index@(_Z21LaplacianFilterKernelPhii)
        /*0014*/ 	.word	0x00000000


	//----- nvinfo : EIATTR_MIN_STACK_SIZE
	.align		4
.L_3:
        /*0018*/ 	.byte	0x04, 0x12
        /*001a*/ 	.short	(.L_5 - .L_4)
	.align		4
.L_4:
        /*001c*/ 	.word	index@(_Z21LaplacianFilterKernelPhii)
        /*0020*/ 	.word	0x00000000
.L_5:


//--------------------- .nv.compat                --------------------------
	.section	.nv.compat,"",@"SHT_CUDA_COMPAT_INFO"
	.align	4
        /*0000*/ 	.byte	0x02, 0x09, 0x00, 0x00, 0x02, 0x02, 0x01, 0x00, 0x02, 0x05, 0x05, 0x00, 0x03, 0x07, 0x01, 0x01
        /*0010*/ 	.byte	0x02, 0x03, 0x00, 0x00, 0x02, 0x06, 0x01, 0x00, 0x04, 0x0b, 0x08, 0x00, 0x09, 0x00, 0x00, 0x00
        /*0020*/ 	.byte	0x00, 0x00, 0x00, 0x00


//--------------------- .nv.info._Z21LaplacianFilterKernelPhii --------------------------
	.section	.nv.info._Z21LaplacianFilterKernelPhii,"",@"SHT_CUDA_INFO"
	.sectionflags	@""
	.align	4


	//----- nvinfo : EIATTR_CUDA_API_VERSION
	.align		4
        /*0000*/ 	.byte	0x04, 0x37
        /*0002*/ 	.short	(.L_7 - .L_6)
.L_6:
        /*0004*/ 	.word	0x00000082


	//----- nvinfo : EIATTR_KPARAM_INFO
	.align		4
.L_7:
        /*0008*/ 	.byte	0x04, 0x17
        /*000a*/ 	.short	(.L_9 - .L_8)
.L_8:
        /*000c*/ 	.word	0x00000000
        /*0010*/ 	.short	0x0002
        /*0012*/ 	.short	0x000c
        /*0014*/ 	.byte	0x00, 0xf0, 0x11, 0x00


	//----- nvinfo : EIATTR_KPARAM_INFO
	.align		4
.L_9:
        /*0018*/ 	.byte	0x04, 0x17
        /*001a*/ 	.short	(.L_11 - .L_10)
.L_10:
        /*001c*/ 	.word	0x00000000
        /*0020*/ 	.short	0x0001
        /*0022*/ 	.short	0x0008
        /*0024*/ 	.byte	0x00, 0xf0, 0x11, 0x00


	//----- nvinfo : EIATTR_KPARAM_INFO
	.align		4
.L_11:
        /*0028*/ 	.byte	0x04, 0x17
        /*002a*/ 	.short	(.L_13 - .L_12)
.L_12:
        /*002c*/ 	.word	0x00000000
        /*0030*/ 	.short	0x0000
        /*0032*/ 	.short	0x0000
        /*0034*/ 	.byte	0x00, 0xf5, 0x21, 0x00


	//----- nvinfo : EIATTR_SPARSE_MMA_MASK
	.align		4
.L_13:
        /*0038*/ 	.byte	0x03, 0x50
        /*003a*/ 	.short	0x0000


	//----- nvinfo : EIATTR_MAXREG_COUNT
	.align		4
        /*003c*/ 	.byte	0x03, 0x1b
        /*003e*/ 	.short	0x00ff


	//----- nvinfo : EIATTR_MERCURY_ISA_VERSION
	.align		4
        /*0040*/ 	.byte	0x03, 0x5f
        /*0042*/ 	.short	0x0101


	//----- nvinfo : EIATTR_VRC_CTA_INIT_COUNT
	.align		4
        /*0044*/ 	.byte	0x02, 0x4a
	.zero		1
	.zero		1


	//----- nvinfo : EIATTR_EXIT_INSTR_OFFSETS
	.align		4
        /*0048*/ 	.byte	0x04, 0x1c
        /*004a*/ 	.short	(.L_15 - .L_14)


	//   ....[0]....
.L_14:
        /*004c*/ 	.word	0x00000100


	//   ....[1]....
        /*0050*/ 	.word	0x00000260


	//----- nvinfo : EIATTR_CBANK_PARAM_SIZE
	.align		4
.L_15:
        /*0054*/ 	.byte	0x03, 0x19
        /*0056*/ 	.short	0x0010


	//----- nvinfo : EIATTR_PARAM_CBANK
	.align		4
        /*0058*/ 	.byte	0x04, 0x0a
        /*005a*/ 	.short	(.L_17 - .L_16)
	.align		4
.L_16:
        /*005c*/ 	.word	index@(.nv.constant0._Z21LaplacianFilterKernelPhii)
        /*0060*/ 	.short	0x0380
        /*0062*/ 	.short	0x0010


	//----- nvinfo : EIATTR_SW_WAR
	.align		4
.L_17:
        /*0064*/ 	.byte	0x04, 0x36
        /*0066*/ 	.short	(.L_19 - .L_18)
.L_18:
        /*0068*/ 	.word	0x00000008
.L_19:


//--------------------- .nv.callgraph             --------------------------
	.section	.nv.callgraph,"",@"SHT_CUDA_CALLGRAPH"
	.align	4
	.sectionentsize	8
	.align		4
        /*0000*/ 	.word	0x00000000
	.align		4
        /*0004*/ 	.word	0xffffffff
	.align		4
        /*0008*/ 	.word	0x00000000
	.align		4
        /*000c*/ 	.word	0xfffffffe
	.align		4
        /*0010*/ 	.word	0x00000000
	.align		4
        /*0014*/ 	.word	0xfffffffd
	.align		4
        /*0018*/ 	.word	0x00000000
	.align		4
        /*001c*/ 	.word	0xfffffffc


//--------------------- .text._Z21LaplacianFilterKernelPhii --------------------------
	.section	.text._Z21LaplacianFilterKernelPhii,"ax",@progbits
	.align	128
        .global         _Z21LaplacianFilterKernelPhii
        .type           _Z21LaplacianFilterKernelPhii,@function
        .size           _Z21LaplacianFilterKernelPhii,(.L_x_1 - _Z21LaplacianFilterKernelPhii)
        .other          _Z21LaplacianFilterKernelPhii,@"STO_CUDA_ENTRY STV_DEFAULT"
_Z21LaplacianFilterKernelPhii:
.text._Z21LaplacianFilterKernelPhii:
[----:B------:R-:W-:Y:S01]  /*0000*/  LDC R1, c[0x0][0x37c] ;  /* 0x0000df00ff017b82 */ /* 0x000fe20000000800 */
[----:B------:R-:W0:Y:S07]  /*0010*/  S2R R0, SR_TID.X ;  /* 0x0000000000007919 */ /* 0x000e2e0000002100 */
[----:B------:R-:W0:Y:S01]  /*0020*/  S2UR UR4, SR_CTAID.X ;  /* 0x00000000000479c3 */ /* 0x000e220000002500 */
[----:B------:R-:W1:Y:S07]  /*0030*/  S2R R5, SR_TID.Y ;  /* 0x0000000000057919 */ /* 0x000e6e0000002200 */
[----:B------:R-:W0:Y:S08]  /*0040*/  LDC R3, c[0x0][0x360] ;  /* 0x0000d800ff037b82 */ /* 0x000e300000000800 */
[----:B------:R-:W2:Y:S08]  /*0050*/  LDC.64 R8, c[0x0][0x388] ;  /* 0x0000e200ff087b82 */ /* 0x000eb00000000a00 */
[----:B------:R-:W1:Y:S08]  /*0060*/  S2UR UR5, SR_CTAID.Y ;  /* 0x00000000000579c3 */ /* 0x000e700000002600 */
[----:B------:R-:W1:Y:S01]  /*0070*/  LDC R2, c[0x0][0x364] ;  /* 0x0000d900ff027b82 */ /* 0x000e620000000800 */
[----:B0-----:R-:W-:-:S02]  /*0080*/  IMAD R3, R3, UR4, R0 ;  /* 0x0000000403037c24 */ /* 0x001fc4000f8e0200 */
[----:B--2---:R-:W-:-:S05]  /*0090*/  VIADD R0, R8, 0xffffffff ;  /* 0xffffffff08007836 */ /* 0x004fca0000000000 */
[----:B------:R-:W-:-:S04]  /*00a0*/  ISETP.GE.AND P0, PT, R3, R0, PT ;  /* 0x000000000300720c */ /* 0x000fc80003f06270 */
[----:B------:R-:W-:Y:S01]  /*00b0*/  ISETP.LT.OR P0, PT, R3, 0x1, P0 ;  /* 0x000000010300780c */ /* 0x000fe20000701670 */
[----:B-1----:R-:W-:Y:S02]  /*00c0*/  IMAD R0, R2, UR5, R5 ;  /* 0x0000000502007c24 */ /* 0x002fe4000f8e0205 */
[----:B------:R-:W-:-:S03]  /*00d0*/  VIADD R5, R9, 0xffffffff ;  /* 0xffffffff09057836 */ /* 0x000fc60000000000 */
[----:B------:R-:W-:-:S04]  /*00e0*/  ISETP.EQ.OR P0, PT, R0, RZ, P0 ;  /* 0x000000ff0000720c */ /* 0x000fc80000702670 */
[----:B------:R-:W-:-:S13]  /*00f0*/  ISETP.GE.OR P0, PT, R0, R5, P0 ;  /* 0x000000050000720c */ /* 0x000fda0000706670 */
[----:B------:R-:W-:Y:S05]  /*0100*/  @P0 EXIT ;  /* 0x000000000000094d */ /* 0x000fea0003800000 */
[----:B------:R-:W0:Y:S01]  /*0110*/  LDCU.64 UR6, c[0x0][0x380] ;  /* 0x00007000ff0677ac */ /* 0x000e220008000a00 */
[----:B------:R-:W-:Y:S01]  /*0120*/  IMAD R3, R0, R8, R3 ;  /* 0x0000000800037224 */ /* 0x000fe200078e0203 */
[----:B------:R-:W1:Y:S03]  /*0130*/  LDCU.64 UR4, c[0x0][0x358] ;  /* 0x00006b00ff0477ac */ /* 0x000e660008000a00 */
[C---:B------:R-:W-:Y:S01]  /*0140*/  IMAD.IADD R0, R3.reuse, 0x1, -R8 ;  /* 0x0000000103007824 */ /* 0x040fe200078e0a08 */
[----:B0-----:R-:W-:-:S04]  /*0150*/  IADD3 R2, P1, PT, R3, UR6, RZ ;  /* 0x0000000603027c10 */ /* 0x001fc8000ff3e0ff */
[----:B------:R-:W-:Y:S02]  /*0160*/  IADD3 R4, P0, PT, R0, UR6, RZ ;  /* 0x0000000600047c10 */ /* 0x000fe4000ff1e0ff */
[----:B------:R-:W-:Y:S02]  /*0170*/  LEA.HI.X.SX32 R3, R3, UR7, 0x1, P1 ;  /* 0x0000000703037c11 */ /* 0x000fe400088f0eff */
[----:B------:R-:W-:Y:S02]  /*0180*/  IADD3 R6, P1, PT, R2, R8, RZ ;  /* 0x0000000802067210 */ /* 0x000fe40007f3e0ff */
[----:B------:R-:W-:Y:S01]  /*0190*/  LEA.HI.X.SX32 R5, R0, UR7, 0x1, P0 ;  /* 0x0000000700057c11 */ /* 0x000fe200080f0eff */
[----:B-1----:R-:W2:Y:S01]  /*01a0*/  LDG.E.U8 R9, desc[UR4][R2.64+0x1] ;  /* 0x0000010402097981 */ /* 0x002ea2000c1e1100 */
[----:B------:R-:W-:-:S03]  /*01b0*/  LEA.HI.X.SX32 R7, R8, R3, 0x1, P1 ;  /* 0x0000000308077211 */ /* 0x000fc600008f0eff */
[----:B------:R-:W2:Y:S04]  /*01c0*/  LDG.E.U8 R4, desc[UR4][R4.64] ;  /* 0x0000000404047981 */ /* 0x000ea8000c1e1100 */
[----:B------:R-:W2:Y:S04]  /*01d0*/  LDG.E.U8 R8, desc[UR4][R2.64+-0x1] ;  /* 0xffffff0402087981 */ /* 0x000ea8000c1e1100 */
[----:B------:R-:W3:Y:S04]  /*01e0*/  LDG.E.U8 R6, desc[UR4][R6.64] ;  /* 0x0000000406067981 */ /* 0x000ee8000c1e1100 */
[----:B------:R-:W4:Y:S01]  /*01f0*/  LDG.E.U8 R0, desc[UR4][R2.64] ;  /* 0x0000000402007981 */ /* 0x000f22000c1e1100 */
[----:B--2---:R-:W-:-:S05]  /*0200*/  IADD3 R9, PT, PT, R4, R8, R9 ;  /* 0x0000000804097210 */ /* 0x004fca0007ffe009 */
[----:B---3--:R-:W-:-:S04]  /*0210*/  IMAD.IADD R9, R6, 0x1, R9 ;  /* 0x0000000106097824 */ /* 0x008fc800078e0209 */
[----:B----4-:R-:W-:-:S05]  /*0220*/  IMAD R0, R0, 0x4, -R9 ;  /* 0x0000000400007824 */ /* 0x010fca00078e0a09 */
[----:B------:R-:W-:-:S04]  /*0230*/  VIMNMX R0, PT, PT, RZ, R0, !PT ;  /* 0x00000000ff007248 */ /* 0x000fc80007fe0100 */
[----:B------:R-:W-:-:S05]  /*0240*/  VIMNMX R9, PT, PT, R0, 0xff, PT ;  /* 0x000000ff00097848 */ /* 0x000fca0003fe0100 */
[----:B------:R-:W-:Y:S01]  /*0250*/  STG.E.U8 desc[UR4][R2.64], R9 ;  /* 0x0000000902007986 */ /* 0x000fe2000c101104 */
[----:B------:R-:W-:Y:S05]  /*0260*/  EXIT ;  /* 0x000000000000794d */ /* 0x000fea0003800000 */
.L_x_0:
[----:B------:R-:W-:-:S00]  /*0270*/  BRA `(.L_x_0) ;  /* 0xfffffffc00fc7947 */ /* 0x000fc0000383ffff */
[----:B------:R-:W-:-:S00]  /*0280*/  NOP ;  /* 0x0000000000007918 */ /* 0x000fc00000000000 */
[----:B------:R-:W-:-:S00]  /*0290*/  NOP ;  /* 0x0000000000007918 */ /* 0x000fc00000000000 */
[----:B------:R-:W-:-:S00]  /*02a0*/  NOP ;  /* 0x0000000000007918 */ /* 0x000fc00000000000 */
[----:B------:R-:W-:-:S00]  /*02b0*/  NOP ;  /* 0x0000000000007918 */ /* 0x000fc00000000000 */
[----:B------:R-:W-:-:S00]  /*02c0*/  NOP ;  /* 0x0000000000007918 */ /* 0x000fc00000000000 */
[----:B------:R-:W-:-:S00]  /*02d0*/  NOP ;  /* 0x0000000000007918 */ /* 0x000fc00000000000 */
[----:B------:R-:W-:-:S00]  /*02e0*/  NOP ;  /* 0x0000000000007918 */ /* 0x000fc00000000000 */
[----:B------:R-:W-:-:S00]  /*02f0*/  NOP ;  /* 0x0000000000007918 */ /* 0x000fc00000000000 */
.L_x_1:


//--------------------- .nv.shared.reserved.0     --------------------------
	.section	.nv.shared.reserved.0,"aw",@nobits
	.weak		__nv_reservedSMEM_offset_0_alias
	.size		__nv_reservedSMEM_offset_0_alias, 0, 64
	.other		__nv_reservedSMEM_offset_0_alias,@"STO_CUDA_RESERVED_SHARED STV_DEFAULT"
__nv_reservedSMEM_offset_0_alias:
	.zero		0
	.zero		64


//--------------------- .nv.constant0._Z21LaplacianFilterKernelPhii --------------------------
	.section	.nv.constant0._Z21LaplacianFilterKernelPhii,"a",@progbits
	.sectionflags	@""
	.align	4
.nv.constant0._Z21LaplacianFilterKernelPhii:
	.zero		912


//--------------------- SYMBOLS --------------------------

	.type		.nv.reservedSmem.offset0,@object
	.size		.nv.reservedSmem.offset0,0x4
